//
// Generated by NVIDIA NVVM Compiler
//
// Compiler Build ID: CL-36424714
// Cuda compilation tools, release 13.0, V13.0.88
// Based on NVVM 20.0.0
//

.version 9.0
.target sm_100
.address_size 64

	// .globl	_Z3addPiS_S_i

.visible .entry _Z3addPiS_S_i(
	.param .u64 .ptr .align 1 _Z3addPiS_S_i_param_0,
	.param .u64 .ptr .align 1 _Z3addPiS_S_i_param_1,
	.param .u64 .ptr .align 1 _Z3addPiS_S_i_param_2,
	.param .u32 _Z3addPiS_S_i_param_3
)
{
	.reg .b32 	%r<8>;
	.reg .b64 	%rd<11>;

	ld.param.u64 	%rd1, [_Z3addPiS_S_i_param_0];
	ld.param.u64 	%rd2, [_Z3addPiS_S_i_param_1];
	ld.param.u64 	%rd3, [_Z3addPiS_S_i_param_2];
	ld.param.u32 	%r1, [_Z3addPiS_S_i_param_3];
	cvta.to.global.u64 	%rd4, %rd3;
	cvta.to.global.u64 	%rd5, %rd2;
	cvta.to.global.u64 	%rd6, %rd1;
	mov.u32 	%r2, %ctaid.x;
	mov.u32 	%r3, %tid.x;
	mad.lo.s32 	%r4, %r1, %r2, %r3;
	mul.wide.s32 	%rd7, %r4, 4;
	add.s64 	%rd8, %rd6, %rd7;
	ld.global.u32 	%r5, [%rd8];
	add.s64 	%rd9, %rd5, %rd7;
	ld.global.u32 	%r6, [%rd9];
	add.s32 	%r7, %r6, %r5;
	add.s64 	%rd10, %rd4, %rd7;
	st.global.u32 	[%rd10], %r7;
	ret;

}


// ===== COMPILED SASS (sm_100) =====

	.target	sm_100

	.elftype	@"ET_EXEC"


//--------------------- .note.nv.tkinfo           --------------------------
	.section	.note.nv.tkinfo,"",@"SHT_NOTE"
	.sectionflags	@"SHF_NOTE_NV_TKINFO"
	.tkinfo
        /*0018*/ 	.word	0x00000002
        /*0030*/ 	.string	""
        /*0030*/ 	.string	"ptxas"
        /*0030*/ 	.string	"Cuda compilation tools, release 13.0, V13.0.88"
        /*0030*/ 	.string	"Build cuda_13.0.r13.0/compiler.36424714_0"
        /*0030*/ 	.string	"-arch sm_100 -m 64 "



//--------------------- .note.nv.cuinfo           --------------------------
	.section	.note.nv.cuinfo,"",@"SHT_NOTE"
	.sectionflags	@"SHF_NOTE_NV_CUINFO"
        /*0018*/ 	.short	0x0002
        /*001a*/ 	.short	0x0064
        /*001c*/ 	.short	0x0082
	.zero		2


//--------------------- .nv.info                  --------------------------
	.section	.nv.info,"",@"SHT_CUDA_INFO"
	.align	4


	//----- nvinfo : EIATTR_REGCOUNT
	.align		4
        /*0000*/ 	.byte	0x04, 0x2f
        /*0002*/ 	.short	(.L_1 - .L_0)
	.align		4
.L_0:
        /*0004*/ 	.word	index@(_Z3addPiS_S_i)
        /*0008*/ 	.word	0x0000000c


	//----- nvinfo : EIATTR_FRAME_SIZE
	.align		4
.L_1:
        /*000c*/ 	.byte	0x04, 0x11
        /*000e*/ 	.short	(.L_3 - .L_2)
	.align		4
.L_2:
        /*0010*/ 	.word	index@(_Z3addPiS_S_i)
        /*0014*/ 	.word	0x00000000


	//----- nvinfo : EIATTR_MIN_STACK_SIZE
	.align		4
.L_3:
        /*0018*/ 	.byte	0x04, 0x12
        /*001a*/ 	.short	(.L_5 - .L_4)
	.align		4
.L_4:
        /*001c*/ 	.word	index@(_Z3addPiS_S_i)
        /*0020*/ 	.word	0x00000000
.L_5:


//--------------------- .nv.compat                --------------------------
	.section	.nv.compat,"",@"SHT_CUDA_COMPAT_INFO"
	.align	4
        /*0000*/ 	.byte	0x02, 0x09, 0x00, 0x00, 0x02, 0x02, 0x01, 0x00, 0x02, 0x05, 0x05, 0x00, 0x03, 0x07, 0x01, 0x01
        /*0010*/ 	.byte	0x02, 0x03, 0x00, 0x00, 0x02, 0x06, 0x01, 0x00, 0x04, 0x0b, 0x08, 0x00, 0x09, 0x00, 0x00, 0x00
        /*0020*/ 	.byte	0x00, 0x00, 0x00, 0x00


//--------------------- .nv.info._Z3addPiS_S_i    --------------------------
	.section	.nv.info._Z3addPiS_S_i,"",@"SHT_CUDA_INFO"
	.sectionflags	@""
	.align	4


	//----- nvinfo : EIATTR_CUDA_API_VERSION
	.align		4
        /*0000*/ 	.byte	0x04, 0x37
        /*0002*/ 	.short	(.L_7 - .L_6)
.L_6:
        /*0004*/ 	.word	0x00000082


	//----- nvinfo : EIATTR_KPARAM_INFO
	.align		4
.L_7:
        /*0008*/ 	.byte	0x04, 0x17
        /*000a*/ 	.short	(.L_9 - .L_8)
.L_8:
        /*000c*/ 	.word	0x00000000
        /*0010*/ 	.short	0x0003
        /*0012*/ 	.short	0x0018
        /*0014*/ 	.byte	0x00, 0xf0, 0x11, 0x00


	//----- nvinfo : EIATTR_KPARAM_INFO
	.align		4
.L_9:
        /*0018*/ 	.byte	0x04, 0x17
        /*001a*/ 	.short	(.L_11 - .L_10)
.L_10:
        /*001c*/ 	.word	0x00000000
        /*0020*/ 	.short	0x0002
        /*0022*/ 	.short	0x0010
        /*0024*/ 	.byte	0x00, 0xf5, 0x21, 0x00


	//----- nvinfo : EIATTR_KPARAM_INFO
	.align		4
.L_11:
        /*0028*/ 	.byte	0x04, 0x17
        /*002a*/ 	.short	(.L_13 - .L_12)
.L_12:
        /*002c*/ 	.word	0x00000000
        /*0030*/ 	.short	0x0001
        /*0032*/ 	.short	0x0008
        /*0034*/ 	.byte	0x00, 0xf5, 0x21, 0x00


	//----- nvinfo : EIATTR_KPARAM_INFO
	.align		4
.L_13:
        /*0038*/ 	.byte	0x04, 0x17
        /*003a*/ 	.short	(.L_15 - .L_14)
.L_14:
        /*003c*/ 	.word	0x00000000
        /*0040*/ 	.short	0x0000
        /*0042*/ 	.short	0x0000
        /*0044*/ 	.byte	0x00, 0xf5, 0x21, 0x00


	//----- nvinfo : EIATTR_SPARSE_MMA_MASK
	.align		4
.L_15:
        /*0048*/ 	.byte	0x03, 0x50
        /*004a*/ 	.short	0x0000


	//----- nvinfo : EIATTR_MAXREG_COUNT
	.align		4
        /*004c*/ 	.byte	0x03, 0x1b
        /*004e*/ 	.short	0x00ff


	//----- nvinfo : EIATTR_MERCURY_ISA_VERSION
	.align		4
        /*0050*/ 	.byte	0x03, 0x5f
        /*0052*/ 	.short	0x0101


	//----- nvinfo : EIATTR_VRC_CTA_INIT_COUNT
	.align		4
        /*0054*/ 	.byte	0x02, 0x4a
	.zero		1
	.zero		1


	//----- nvinfo : EIATTR_EXIT_INSTR_OFFSETS
	.align		4
        /*0058*/ 	.byte	0x04, 0x1c
        /*005a*/ 	.short	(.L_17 - .L_16)


	//   ....[0]....
.L_16:
        /*005c*/ 	.word	0x00000100


	//----- nvinfo : EIATTR_CBANK_PARAM_SIZE
	.align		4
.L_17:
        /*0060*/ 	.byte	0x03, 0x19
        /*0062*/ 	.short	0x001c


	//----- nvinfo : EIATTR_PARAM_CBANK
	.align		4
        /*0064*/ 	.byte	0x04, 0x0a
        /*0066*/ 	.short	(.L_19 - .L_18)
	.align		4
.L_18:
        /*0068*/ 	.word	index@(.nv.constant0._Z3addPiS_S_i)
        /*006c*/ 	.short	0x0380
        /*006e*/ 	.short	0x001c


	//----- nvinfo : EIATTR_SW_WAR
	.align		4
.L_19:
        /*0070*/ 	.byte	0x04, 0x36
        /*0072*/ 	.short	(.L_21 - .L_20)
.L_20:
        /*0074*/ 	.word	0x00000008
.L_21:


//--------------------- .nv.callgraph             --------------------------
	.section	.nv.callgraph,"",@"SHT_CUDA_CALLGRAPH"
	.align	4
	.sectionentsize	8
	.align		4
        /*0000*/ 	.word	0x00000000
	.align		4
        /*0004*/ 	.word	0xffffffff
	.align		4
        /*0008*/ 	.word	0x00000000
	.align		4
        /*000c*/ 	.word	0xfffffffe
	.align		4
        /*0010*/ 	.word	0x00000000
	.align		4
        /*0014*/ 	.word	0xfffffffd
	.align		4
        /*0018*/ 	.word	0x00000000
	.align		4
        /*001c*/ 	.word	0xfffffffc


//--------------------- .text._Z3addPiS_S_i       --------------------------
	.section	.text._Z3addPiS_S_i,"ax",@progbits
	.align	128
        .global         _Z3addPiS_S_i
        .type           _Z3addPiS_S_i,@function
        .size           _Z3addPiS_S_i,(.L_x_1 - _Z3addPiS_S_i)
        .other          _Z3addPiS_S_i,@"STO_CUDA_ENTRY STV_DEFAULT"
_Z3addPiS_S_i:
.text._Z3addPiS_S_i:
[----:B------:R-:W-:Y:S01]  /*0000*/  LDC R1, c[0x0][0x37c] ;  /* 0x0000df00ff017b82 */ /* 0x000fe20000000800 */
[----:B------:R-:W0:Y:S07]  /*0010*/  S2R R9, SR_TID.X ;  /* 0x0000000000097919 */ /* 0x000e2e0000002100 */
[----:B------:R-:W0:Y:S01]  /*0020*/  S2UR UR6, SR_CTAID.X ;  /* 0x00000000000679c3 */ /* 0x000e220000002500 */
[----:B------:R-:W1:Y:S07]  /*0030*/  LDCU.64 UR4, c[0x0][0x358] ;  /* 0x00006b00ff0477ac */ /* 0x000e6e0008000a00 */
[----:B------:R-:W0:Y:S08]  /*0040*/  LDC R0, c[0x0][0x398] ;  /* 0x0000e600ff007b82 */ /* 0x000e300000000800 */
[----:B------:R-:W2:Y:S08]  /*0050*/  LDC.64 R2, c[0x0][0x380] ;  /* 0x0000e000ff027b82 */ /* 0x000eb00000000a00 */
[----:B------:R-:W3:Y:S01]  /*0060*/  LDC.64 R4, c[0x0][0x388] ;  /* 0x0000e200ff047b82 */ /* 0x000ee20000000a00 */
[----:B0-----:R-:W-:-:S07]  /*0070*/  IMAD R9, R0, UR6, R9 ;  /* 0x0000000600097c24 */ /* 0x001fce000f8e0209 */
[----:B------:R-:W0:Y:S01]  /*0080*/  LDC.64 R6, c[0x0][0x390] ;  /* 0x0000e400ff067b82 */ /* 0x000e220000000a00 */
[----:B--2---:R-:W-:-:S06]  /*0090*/  IMAD.WIDE R2, R9, 0x4, R2 ;  /* 0x0000000409027825 */ /* 0x004fcc00078e0202 */
[----:B-1----:R-:W2:Y:S01]  /*00a0*/  LDG.E R2, desc[UR4][R2.64] ;  /* 0x0000000402027981 */ /* 0x002ea2000c1e1900 */
[----:B---3--:R-:W-:-:S06]  /*00b0*/  IMAD.WIDE R4, R9, 0x4, R4 ;  /* 0x0000000409047825 */ /* 0x008fcc00078e0204 */
[----:B------:R-:W2:Y:S01]  /*00c0*/  LDG.E R5, desc[UR4][R4.64] ;  /* 0x0000000404057981 */ /* 0x000ea2000c1e1900 */
[----:B0-----:R-:W-:Y:S01]  /*00d0*/  IMAD.WIDE R6, R9, 0x4, R6 ;  /* 0x0000000409067825 */ /* 0x001fe200078e0206 */
[----:B--2---:R-:W-:-:S05]  /*00e0*/  IADD3 R9, PT, PT, R2, R5, RZ ;  /* 0x0000000502097210 */ /* 0x004fca0007ffe0ff */
[----:B------:R-:W-:Y:S01]  /*00f0*/  STG.E desc[UR4][R6.64], R9 ;  /* 0x0000000906007986 */ /* 0x000fe2000c101904 */
[----:B------:R-:W-:Y:S05]  /*0100*/  EXIT ;  /* 0x000000000000794d */ /* 0x000fea0003800000 */
.L_x_0:
[----:B------:R-:W-:-:S00]  /*0110*/  BRA `(.L_x_0) ;  /* 0xfffffffc00fc7947 */ /* 0x000fc0000383ffff */
[----:B------:R-:W-:-:S00]  /*0120*/  NOP ;  /* 0x0000000000007918 */ /* 0x000fc00000000000 */
        /* <DEDUP_REMOVED lines=13> */
.L_x_1:


//--------------------- .nv.shared.reserved.0     --------------------------
	.section	.nv.shared.reserved.0,"aw",@nobits
	.weak		__nv_reservedSMEM_offset_0_alias
	.size		__nv_reservedSMEM_offset_0_alias, 0, 64
	.other		__nv_reservedSMEM_offset_0_alias,@"STO_CUDA_RESERVED_SHARED STV_DEFAULT"
__nv_reservedSMEM_offset_0_alias:
	.zero		0
	.zero		64


//--------------------- .nv.constant0._Z3addPiS_S_i --------------------------
	.section	.nv.constant0._Z3addPiS_S_i,"a",@progbits
	.sectionflags	@""
	.align	4
.nv.constant0._Z3addPiS_S_i:
	.zero		924


//--------------------- SYMBOLS --------------------------

	.type		.nv.reservedSmem.offset0,@object
	.size		.nv.reservedSmem.offset0,0x4
